//
// Generated by NVIDIA NVVM Compiler
//
// Compiler Build ID: CL-36424714
// Cuda compilation tools, release 13.0, V13.0.88
// Based on NVVM 20.0.0
//

.version 9.0
.target sm_100
.address_size 64

.extern .func  (.param .b32 func_retval0) vprintf
(
	.param .b64 vprintf_param_0,
	.param .b64 vprintf_param_1
)
;
.global .align 1 .b8 $str[32] = {72, 101, 108, 108, 111, 32, 102, 114, 111, 109, 32, 98, 108, 111, 99, 107, 32, 37, 100, 44, 32, 116, 104, 114, 101, 97, 100, 32, 37, 100, 10};
.global .align 1 .b8 $str$1[18] = {87, 114, 105, 116, 105, 110, 103, 32, 116, 111, 32, 105, 61, 37, 100, 46, 10};
.global .align 1 .b8 $str$2[11] = {65, 91, 105, 93, 32, 61, 32, 37, 102, 10};
.global .align 1 .b8 $str$3[11] = {66, 91, 105, 93, 32, 61, 32, 37, 102, 10};
.global .align 1 .b8 $str$4[11] = {67, 91, 105, 93, 32, 61, 32, 37, 102, 10};
.global .align 1 .b8 $str$5[19] = {83, 107, 105, 112, 112, 105, 110, 103, 32, 105, 110, 100, 101, 120, 32, 37, 100, 10};

.entry _ZN32_GLOBAL__N__d8c936c7_4_k_cu_vadd5_vaddEPKfS1_Pfi(
	.param .u64 .ptr .align 1 _ZN32_GLOBAL__N__d8c936c7_4_k_cu_vadd5_vaddEPKfS1_Pfi_param_0,
	.param .u64 .ptr .align 1 _ZN32_GLOBAL__N__d8c936c7_4_k_cu_vadd5_vaddEPKfS1_Pfi_param_1,
	.param .u64 .ptr .align 1 _ZN32_GLOBAL__N__d8c936c7_4_k_cu_vadd5_vaddEPKfS1_Pfi_param_2,
	.param .u32 _ZN32_GLOBAL__N__d8c936c7_4_k_cu_vadd5_vaddEPKfS1_Pfi_param_3
)
{
	.local .align 8 .b8 	__local_depot0[8];
	.reg .b64 	%SP;
	.reg .b64 	%SPL;
	.reg .pred 	%p<2>;
	.reg .b32 	%r<18>;
	.reg .b32 	%f<6>;
	.reg .b64 	%rd<27>;
	.reg .b64 	%fd<4>;

	mov.u64 	%SPL, __local_depot0;
	cvta.local.u64 	%SP, %SPL;
	ld.param.u64 	%rd2, [_ZN32_GLOBAL__N__d8c936c7_4_k_cu_vadd5_vaddEPKfS1_Pfi_param_0];
	ld.param.u64 	%rd3, [_ZN32_GLOBAL__N__d8c936c7_4_k_cu_vadd5_vaddEPKfS1_Pfi_param_1];
	ld.param.u64 	%rd4, [_ZN32_GLOBAL__N__d8c936c7_4_k_cu_vadd5_vaddEPKfS1_Pfi_param_2];
	ld.param.u32 	%r2, [_ZN32_GLOBAL__N__d8c936c7_4_k_cu_vadd5_vaddEPKfS1_Pfi_param_3];
	add.u64 	%rd5, %SP, 0;
	add.u64 	%rd1, %SPL, 0;
	mov.u32 	%r3, %ntid.x;
	mov.u32 	%r4, %ctaid.x;
	mov.u32 	%r5, %tid.x;
	mad.lo.s32 	%r1, %r3, %r4, %r5;
	st.local.v2.u32 	[%rd1], {%r4, %r5};
	mov.u64 	%rd6, $str;
	cvta.global.u64 	%rd7, %rd6;
	{ // callseq 0, 0
	.param .b64 param0;
	st.param.b64 	[param0], %rd7;
	.param .b64 param1;
	st.param.b64 	[param1], %rd5;
	.param .b32 retval0;
	call.uni (retval0), 
	vprintf, 
	(
	param0, 
	param1
	);
	ld.param.b32 	%r6, [retval0];
	} // callseq 0
	setp.ge.s32 	%p1, %r1, %r2;
	@%p1 bra 	$L__BB0_2;
	cvta.to.global.u64 	%rd11, %rd2;
	cvta.to.global.u64 	%rd12, %rd3;
	cvta.to.global.u64 	%rd13, %rd4;
	st.local.u32 	[%rd1], %r1;
	mov.u64 	%rd14, $str$1;
	cvta.global.u64 	%rd15, %rd14;
	{ // callseq 2, 0
	.param .b64 param0;
	st.param.b64 	[param0], %rd15;
	.param .b64 param1;
	st.param.b64 	[param1], %rd5;
	.param .b32 retval0;
	call.uni (retval0), 
	vprintf, 
	(
	param0, 
	param1
	);
	ld.param.b32 	%r10, [retval0];
	} // callseq 2
	mul.wide.s32 	%rd17, %r1, 4;
	add.s64 	%rd18, %rd11, %rd17;
	ld.global.f32 	%f1, [%rd18];
	cvt.f64.f32 	%fd1, %f1;
	st.local.f64 	[%rd1], %fd1;
	mov.u64 	%rd19, $str$2;
	cvta.global.u64 	%rd20, %rd19;
	{ // callseq 3, 0
	.param .b64 param0;
	st.param.b64 	[param0], %rd20;
	.param .b64 param1;
	st.param.b64 	[param1], %rd5;
	.param .b32 retval0;
	call.uni (retval0), 
	vprintf, 
	(
	param0, 
	param1
	);
	ld.param.b32 	%r12, [retval0];
	} // callseq 3
	add.s64 	%rd21, %rd12, %rd17;
	ld.global.f32 	%f2, [%rd21];
	cvt.f64.f32 	%fd2, %f2;
	st.local.f64 	[%rd1], %fd2;
	mov.u64 	%rd22, $str$3;
	cvta.global.u64 	%rd23, %rd22;
	{ // callseq 4, 0
	.param .b64 param0;
	st.param.b64 	[param0], %rd23;
	.param .b64 param1;
	st.param.b64 	[param1], %rd5;
	.param .b32 retval0;
	call.uni (retval0), 
	vprintf, 
	(
	param0, 
	param1
	);
	ld.param.b32 	%r14, [retval0];
	} // callseq 4
	ld.global.f32 	%f3, [%rd18];
	ld.global.f32 	%f4, [%rd21];
	add.f32 	%f5, %f3, %f4;
	add.s64 	%rd24, %rd13, %rd17;
	st.global.f32 	[%rd24], %f5;
	cvt.f64.f32 	%fd3, %f5;
	st.local.f64 	[%rd1], %fd3;
	mov.u64 	%rd25, $str$4;
	cvta.global.u64 	%rd26, %rd25;
	{ // callseq 5, 0
	.param .b64 param0;
	st.param.b64 	[param0], %rd26;
	.param .b64 param1;
	st.param.b64 	[param1], %rd5;
	.param .b32 retval0;
	call.uni (retval0), 
	vprintf, 
	(
	param0, 
	param1
	);
	ld.param.b32 	%r16, [retval0];
	} // callseq 5
	bra.uni 	$L__BB0_3;
$L__BB0_2:
	st.local.u32 	[%rd1], %r1;
	mov.u64 	%rd8, $str$5;
	cvta.global.u64 	%rd9, %rd8;
	{ // callseq 1, 0
	.param .b64 param0;
	st.param.b64 	[param0], %rd9;
	.param .b64 param1;
	st.param.b64 	[param1], %rd5;
	.param .b32 retval0;
	call.uni (retval0), 
	vprintf, 
	(
	param0, 
	param1
	);
	ld.param.b32 	%r8, [retval0];
	} // callseq 1
$L__BB0_3:
	ret;

}


// ===== COMPILED SASS (sm_100) =====

	.target	sm_100

	.elftype	@"ET_EXEC"


//--------------------- .note.nv.tkinfo           --------------------------
	.section	.note.nv.tkinfo,"",@"SHT_NOTE"
	.sectionflags	@"SHF_NOTE_NV_TKINFO"
	.tkinfo
        /*0018*/ 	.word	0x00000002
        /*0030*/ 	.string	""
        /*0030*/ 	.string	"ptxas"
        /*0030*/ 	.string	"Cuda compilation tools, release 13.0, V13.0.88"
        /*0030*/ 	.string	"Build cuda_13.0.r13.0/compiler.36424714_0"
        /*0030*/ 	.string	"-arch sm_100 -m 64 "



//--------------------- .note.nv.cuinfo           --------------------------
	.section	.note.nv.cuinfo,"",@"SHT_NOTE"
	.sectionflags	@"SHF_NOTE_NV_CUINFO"
        /*0018*/ 	.short	0x0002
        /*001a*/ 	.short	0x0064
        /*001c*/ 	.short	0x0082
	.zero		2


//--------------------- .nv.info                  --------------------------
	.section	.nv.info,"",@"SHT_CUDA_INFO"
	.align	4


	//----- nvinfo : EIATTR_REGCOUNT
	.align		4
        /*0000*/ 	.byte	0x04, 0x2f
        /*0002*/ 	.short	(.L_7 - .L_6)
	.align		4
.L_6:
        /*0004*/ 	.word	index@(_ZN32_GLOBAL__N__d8c936c7_4_k_cu_vadd5_vaddEPKfS1_Pfi)
        /*0008*/ 	.word	0x0000001e


	//----- nvinfo : EIATTR_FRAME_SIZE
	.align		4
.L_7:
        /*000c*/ 	.byte	0x04, 0x11
        /*000e*/ 	.short	(.L_9 - .L_8)
	.align		4
.L_8:
        /*0010*/ 	.word	index@(_ZN32_GLOBAL__N__d8c936c7_4_k_cu_vadd5_vaddEPKfS1_Pfi)
        /*0014*/ 	.word	0x00000008


	//----- nvinfo : EIATTR_MIN_STACK_SIZE
	.align		4
.L_9:
        /*0018*/ 	.byte	0x04, 0x12
        /*001a*/ 	.short	(.L_11 - .L_10)
	.align		4
.L_10:
        /*001c*/ 	.word	index@(_ZN32_GLOBAL__N__d8c936c7_4_k_cu_vadd5_vaddEPKfS1_Pfi)
        /*0020*/ 	.word	0x00000008
.L_11:


//--------------------- .nv.compat                --------------------------
	.section	.nv.compat,"",@"SHT_CUDA_COMPAT_INFO"
	.align	4
        /*0000*/ 	.byte	0x02, 0x09, 0x00, 0x00, 0x02, 0x02, 0x01, 0x00, 0x02, 0x05, 0x05, 0x00, 0x03, 0x07, 0x01, 0x01
        /*0010*/ 	.byte	0x02, 0x03, 0x00, 0x00, 0x02, 0x06, 0x01, 0x00, 0x04, 0x0b, 0x08, 0x00, 0x09, 0x00, 0x00, 0x00
        /*0020*/ 	.byte	0x00, 0x00, 0x00, 0x00


//--------------------- .nv.info._ZN32_GLOBAL__N__d8c936c7_4_k_cu_vadd5_vaddEPKfS1_Pfi --------------------------
	.section	.nv.info._ZN32_GLOBAL__N__d8c936c7_4_k_cu_vadd5_vaddEPKfS1_Pfi,"",@"SHT_CUDA_INFO"
	.sectionflags	@""
	.align	4


	//----- nvinfo : EIATTR_CUDA_API_VERSION
	.align		4
        /*0000*/ 	.byte	0x04, 0x37
        /*0002*/ 	.short	(.L_13 - .L_12)
.L_12:
        /*0004*/ 	.word	0x00000082


	//----- nvinfo : EIATTR_KPARAM_INFO
	.align		4
.L_13:
        /*0008*/ 	.byte	0x04, 0x17
        /*000a*/ 	.short	(.L_15 - .L_14)
.L_14:
        /*000c*/ 	.word	0x00000000
        /*0010*/ 	.short	0x0003
        /*0012*/ 	.short	0x0018
        /*0014*/ 	.byte	0x00, 0xf0, 0x11, 0x00


	//----- nvinfo : EIATTR_KPARAM_INFO
	.align		4
.L_15:
        /*0018*/ 	.byte	0x04, 0x17
        /*001a*/ 	.short	(.L_17 - .L_16)
.L_16:
        /*001c*/ 	.word	0x00000000
        /*0020*/ 	.short	0x0002
        /*0022*/ 	.short	0x0010
        /*0024*/ 	.byte	0x00, 0xf5, 0x21, 0x00


	//----- nvinfo : EIATTR_KPARAM_INFO
	.align		4
.L_17:
        /*0028*/ 	.byte	0x04, 0x17
        /*002a*/ 	.short	(.L_19 - .L_18)
.L_18:
        /*002c*/ 	.word	0x00000000
        /*0030*/ 	.short	0x0001
        /*0032*/ 	.short	0x0008
        /*0034*/ 	.byte	0x00, 0xf5, 0x21, 0x00


	//----- nvinfo : EIATTR_KPARAM_INFO
	.align		4
.L_19:
        /*0038*/ 	.byte	0x04, 0x17
        /*003a*/ 	.short	(.L_21 - .L_20)
.L_20:
        /*003c*/ 	.word	0x00000000
        /*0040*/ 	.short	0x0000
        /*0042*/ 	.short	0x0000
        /*0044*/ 	.byte	0x00, 0xf5, 0x21, 0x00


	//----- nvinfo : EIATTR_SPARSE_MMA_MASK
	.align		4
.L_21:
        /*0048*/ 	.byte	0x03, 0x50
        /*004a*/ 	.short	0x0000


	//----- nvinfo : EIATTR_MAXREG_COUNT
	.align		4
        /*004c*/ 	.byte	0x03, 0x1b
        /*004e*/ 	.short	0x00ff


	//----- nvinfo : EIATTR_EXTERNS
	.align		4
        /*0050*/ 	.byte	0x04, 0x0f
        /*0052*/ 	.short	(.L_23 - .L_22)


	//   ....[0]....
	.align		4
.L_22:
        /*0054*/ 	.word	index@(vprintf)


	//----- nvinfo : EIATTR_MERCURY_ISA_VERSION
	.align		4
.L_23:
        /*0058*/ 	.byte	0x03, 0x5f
        /*005a*/ 	.short	0x0101


	//----- nvinfo : EIATTR_VRC_CTA_INIT_COUNT
	.align		4
        /*005c*/ 	.byte	0x02, 0x4a
	.zero		1
	.zero		1


	//----- nvinfo : EIATTR_SYSCALL_OFFSETS
	.align		4
        /*0060*/ 	.byte	0x04, 0x46
        /*0062*/ 	.short	(.L_25 - .L_24)


	//   ....[0]....
.L_24:
        /*0064*/ 	.word	0x00000130


	//   ....[1]....
        /*0068*/ 	.word	0x00000200


	//   ....[2]....
        /*006c*/ 	.word	0x000002f0


	//   ....[3]....
        /*0070*/ 	.word	0x000003e0


	//   ....[4]....
        /*0074*/ 	.word	0x00000520


	//   ....[5]....
        /*0078*/ 	.word	0x000005d0


	//----- nvinfo : EIATTR_EXIT_INSTR_OFFSETS
	.align		4
.L_25:
        /*007c*/ 	.byte	0x04, 0x1c
        /*007e*/ 	.short	(.L_27 - .L_26)


	//   ....[0]....
.L_26:
        /*0080*/ 	.word	0x00000530


	//   ....[1]....
        /*0084*/ 	.word	0x000005e0


	//----- nvinfo : EIATTR_CRS_STACK_SIZE
	.align		4
.L_27:
        /*0088*/ 	.byte	0x04, 0x1e
        /*008a*/ 	.short	(.L_29 - .L_28)
.L_28:
        /*008c*/ 	.word	0x00000000


	//----- nvinfo : EIATTR_CBANK_PARAM_SIZE
	.align		4
.L_29:
        /*0090*/ 	.byte	0x03, 0x19
        /*0092*/ 	.short	0x001c


	//----- nvinfo : EIATTR_PARAM_CBANK
	.align		4
        /*0094*/ 	.byte	0x04, 0x0a
        /*0096*/ 	.short	(.L_31 - .L_30)
	.align		4
.L_30:
        /*0098*/ 	.word	index@(.nv.constant0._ZN32_GLOBAL__N__d8c936c7_4_k_cu_vadd5_vaddEPKfS1_Pfi)
        /*009c*/ 	.short	0x0380
        /*009e*/ 	.short	0x001c


	//----- nvinfo : EIATTR_SW_WAR
	.align		4
.L_31:
        /*00a0*/ 	.byte	0x04, 0x36
        /*00a2*/ 	.short	(.L_33 - .L_32)
.L_32:
        /*00a4*/ 	.word	0x00000008
.L_33:


//--------------------- .nv.callgraph             --------------------------
	.section	.nv.callgraph,"",@"SHT_CUDA_CALLGRAPH"
	.align	4
	.sectionentsize	8
	.align		4
        /*0000*/ 	.word	0x00000000
	.align		4
        /*0004*/ 	.word	0xffffffff
	.align		4
        /*0008*/ 	.word	index@(_ZN32_GLOBAL__N__d8c936c7_4_k_cu_vadd5_vaddEPKfS1_Pfi)
	.align		4
        /*000c*/ 	.word	index@(vprintf)
	.align		4
        /*0010*/ 	.word	0x00000000
	.align		4
        /*0014*/ 	.word	0xfffffffe
	.align		4
        /*0018*/ 	.word	0x00000000
	.align		4
        /*001c*/ 	.word	0xfffffffd
	.align		4
        /*0020*/ 	.word	0x00000000
	.align		4
        /*0024*/ 	.word	0xfffffffc


//--------------------- .nv.constant4             --------------------------
	.section	.nv.constant4,"a",@progbits
	.align	8
	.align		8
.nv.constant4:
        /*0000*/ 	.dword	vprintf
	.align		8
        /*0008*/ 	.dword	$str
	.align		8
        /*0010*/ 	.dword	$str$1
	.align		8
        /*0018*/ 	.dword	$str$2
	.align		8
        /*0020*/ 	.dword	$str$3
	.align		8
        /*0028*/ 	.dword	$str$4
	.align		8
        /*0030*/ 	.dword	$str$5


//--------------------- .text._ZN32_GLOBAL__N__d8c936c7_4_k_cu_vadd5_vaddEPKfS1_Pfi --------------------------
	.section	.text._ZN32_GLOBAL__N__d8c936c7_4_k_cu_vadd5_vaddEPKfS1_Pfi,"ax",@progbits
	.align	128
.text._ZN32_GLOBAL__N__d8c936c7_4_k_cu_vadd5_vaddEPKfS1_Pfi:
        .type           _ZN32_GLOBAL__N__d8c936c7_4_k_cu_vadd5_vaddEPKfS1_Pfi,@function
        .size           _ZN32_GLOBAL__N__d8c936c7_4_k_cu_vadd5_vaddEPKfS1_Pfi,(.L_x_8 - _ZN32_GLOBAL__N__d8c936c7_4_k_cu_vadd5_vaddEPKfS1_Pfi)
        .other          _ZN32_GLOBAL__N__d8c936c7_4_k_cu_vadd5_vaddEPKfS1_Pfi,@"STO_CUDA_ENTRY STV_DEFAULT"
_ZN32_GLOBAL__N__d8c936c7_4_k_cu_vadd5_vaddEPKfS1_Pfi:
[----:B------:R-:W0:Y:S01]  /*0000*/  LDC R1, c[0x0][0x37c] ;  /* 0x0000df00ff017b82 */ /* 0x000e220000000800 */
[----:B------:R-:W1:Y:S01]  /*0010*/  S2R R10, SR_CTAID.X ;  /* 0x00000000000a7919 */ /* 0x000e620000002500 */
[----:B------:R-:W2:Y:S01]  /*0020*/  LDCU UR4, c[0x0][0x2f8] ;  /* 0x00005f00ff0477ac */ /* 0x000ea20008000800 */
[----:B0-----:R-:W-:Y:S01]  /*0030*/  VIADD R1, R1, 0xfffffff8 ;  /* 0xfffffff801017836 */ /* 0x001fe20000000000 */
[----:B------:R-:W-:Y:S01]  /*0040*/  MOV R26, 0x0 ;  /* 0x00000000001a7802 */ /* 0x000fe20000000f00 */
[----:B------:R-:W1:Y:S01]  /*0050*/  S2R R11, SR_TID.X ;  /* 0x00000000000b7919 */ /* 0x000e620000002100 */
[----:B------:R-:W0:Y:S02]  /*0060*/  LDCU UR5, c[0x0][0x2fc] ;  /* 0x00005f80ff0577ac */ /* 0x000e240008000800 */
[----:B------:R3:W4:Y:S01]  /*0070*/  LDC.64 R8, c[0x4][R26] ;  /* 0x010000001a087b82 */ /* 0x0007220000000a00 */
[----:B------:R-:W5:Y:S01]  /*0080*/  LDCU UR6, c[0x0][0x360] ;  /* 0x00006c00ff0677ac */ /* 0x000f620008000800 */
[----:B------:R-:W3:Y:S01]  /*0090*/  LDCU.64 UR8, c[0x4][0x8] ;  /* 0x01000100ff0877ac */ /* 0x000ee20008000a00 */
[----:B--2---:R-:W-:-:S05]  /*00a0*/  IADD3 R25, P0, PT, R1, UR4, RZ ;  /* 0x0000000401197c10 */ /* 0x004fca000ff1e0ff */
[----:B0-----:R-:W-:Y:S02]  /*00b0*/  IMAD.X R2, RZ, RZ, UR5, P0 ;  /* 0x00000005ff027e24 */ /* 0x001fe400080e06ff */
[----:B------:R-:W-:Y:S02]  /*00c0*/  IMAD.MOV.U32 R6, RZ, RZ, R25 ;  /* 0x000000ffff067224 */ /* 0x000fe400078e0019 */
[----:B------:R-:W-:Y:S02]  /*00d0*/  IMAD.MOV.U32 R7, RZ, RZ, R2 ;  /* 0x000000ffff077224 */ /* 0x000fe400078e0002 */
[----:B---3--:R-:W-:Y:S01]  /*00e0*/  IMAD.U32 R4, RZ, RZ, UR8 ;  /* 0x00000008ff047e24 */ /* 0x008fe2000f8e00ff */
[----:B------:R-:W-:Y:S01]  /*00f0*/  MOV R5, UR9 ;  /* 0x0000000900057c02 */ /* 0x000fe20008000f00 */
[----:B-1----:R0:W-:Y:S01]  /*0100*/  STL.64 [R1], R10 ;  /* 0x0000000a01007387 */ /* 0x0021e20000100a00 */
[----:B-----5:R-:W-:-:S07]  /*0110*/  IMAD R24, R10, UR6, R11 ;  /* 0x000000060a187c24 */ /* 0x020fce000f8e020b */
[----:B------:R-:W-:-:S07]  /*0120*/  LEPC R20, `(.L_x_0) ;  /* 0x000000001014794e */ /* 0x000fce0000000000 */
[----:B0---4-:R-:W-:Y:S05]  /*0130*/  CALL.ABS.NOINC R8 ;  /* 0x0000000008007343 */ /* 0x011fea0003c00000 */
.L_x_0:
[----:B------:R-:W0:Y:S02]  /*0140*/  LDCU UR4, c[0x0][0x398] ;  /* 0x00007300ff0477ac */ /* 0x000e240008000800 */
[----:B0-----:R-:W-:-:S13]  /*0150*/  ISETP.GE.AND P0, PT, R24, UR4, PT ;  /* 0x0000000418007c0c */ /* 0x001fda000bf06270 */
[----:B------:R-:W-:Y:S05]  /*0160*/  @P0 BRA `(.L_x_1) ;  /* 0x0000000000f40947 */ /* 0x000fea0003800000 */
[----:B------:R0:W-:Y:S01]  /*0170*/  STL [R1], R24 ;  /* 0x0000001801007387 */ /* 0x0001e20000100800 */
[----:B------:R0:W1:Y:S01]  /*0180*/  LDC.64 R8, c[0x4][R26] ;  /* 0x010000001a087b82 */ /* 0x0000620000000a00 */
[----:B------:R-:W2:Y:S01]  /*0190*/  LDCU.64 UR4, c[0x4][0x10] ;  /* 0x01000200ff0477ac */ /* 0x000ea20008000a00 */
[----:B------:R-:W-:Y:S01]  /*01a0*/  IMAD.MOV.U32 R6, RZ, RZ, R25 ;  /* 0x000000ffff067224 */ /* 0x000fe200078e0019 */
[----:B------:R-:W-:-:S05]  /*01b0*/  MOV R7, R2 ;  /* 0x0000000200077202 */ /* 0x000fca0000000f00 */
[----:B------:R-:W3:Y:S01]  /*01c0*/  LDC.64 R16, c[0x0][0x358] ;  /* 0x0000d600ff107b82 */ /* 0x000ee20000000a00 */
[----:B--2---:R-:W-:Y:S01]  /*01d0*/  MOV R4, UR4 ;  /* 0x0000000400047c02 */ /* 0x004fe20008000f00 */
[----:B0-----:R-:W-:-:S07]  /*01e0*/  IMAD.U32 R5, RZ, RZ, UR5 ;  /* 0x00000005ff057e24 */ /* 0x001fce000f8e00ff */
[----:B------:R-:W-:-:S07]  /*01f0*/  LEPC R20, `(.L_x_2) ;  /* 0x000000001014794e */ /* 0x000fce0000000000 */
[----:B-1-3--:R-:W-:Y:S05]  /*0200*/  CALL.ABS.NOINC R8 ;  /* 0x0000000008007343 */ /* 0x00afea0003c00000 */
.L_x_2:
[----:B------:R-:W0:Y:S01]  /*0210*/  LDC.64 R22, c[0x0][0x380] ;  /* 0x0000e000ff167b82 */ /* 0x000e220000000a00 */
[----:B------:R-:W-:Y:S02]  /*0220*/  R2UR UR4, R16 ;  /* 0x00000000100472ca */ /* 0x000fe400000e0000 */
[----:B------:R-:W-:Y:S01]  /*0230*/  R2UR UR5, R17 ;  /* 0x00000000110572ca */ /* 0x000fe200000e0000 */
[----:B0-----:R-:W-:-:S12]  /*0240*/  IMAD.WIDE R22, R24, 0x4, R22 ;  /* 0x0000000418167825 */ /* 0x001fd800078e0216 */
[----:B------:R-:W2:Y:S01]  /*0250*/  LDG.E R0, desc[UR4][R22.64] ;  /* 0x0000000416007981 */ /* 0x000ea2000c1e1900 */
[----:B------:R0:W1:Y:S01]  /*0260*/  LDC.64 R8, c[0x4][R26] ;  /* 0x010000001a087b82 */ /* 0x0000620000000a00 */
[----:B------:R-:W3:Y:S01]  /*0270*/  LDCU.64 UR4, c[0x4][0x18] ;  /* 0x01000300ff0477ac */ /* 0x000ee20008000a00 */
[----:B------:R-:W-:Y:S01]  /*0280*/  MOV R6, R25 ;  /* 0x0000001900067202 */ /* 0x000fe20000000f00 */
[----:B------:R-:W-:Y:S02]  /*0290*/  IMAD.MOV.U32 R7, RZ, RZ, R2 ;  /* 0x000000ffff077224 */ /* 0x000fe400078e0002 */
[----:B---3--:R-:W-:Y:S02]  /*02a0*/  IMAD.U32 R4, RZ, RZ, UR4 ;  /* 0x00000004ff047e24 */ /* 0x008fe4000f8e00ff */
[----:B------:R-:W-:Y:S01]  /*02b0*/  IMAD.U32 R5, RZ, RZ, UR5 ;  /* 0x00000005ff057e24 */ /* 0x000fe2000f8e00ff */
[----:B--2---:R-:W2:Y:S02]  /*02c0*/  F2F.F64.F32 R10, R0 ;  /* 0x00000000000a7310 */ /* 0x004ea40000201800 */
[----:B-12---:R0:W-:Y:S04]  /*02d0*/  STL.64 [R1], R10 ;  /* 0x0000000a01007387 */ /* 0x0061e80000100a00 */
[----:B------:R-:W-:-:S07]  /*02e0*/  LEPC R20, `(.L_x_3) ;  /* 0x000000001014794e */ /* 0x000fce0000000000 */
[----:B0-----:R-:W-:Y:S05]  /*02f0*/  CALL.ABS.NOINC R8 ;  /* 0x0000000008007343 */ /* 0x001fea0003c00000 */
.L_x_3:
[----:B------:R-:W0:Y:S01]  /*0300*/  LDC.64 R18, c[0x0][0x388] ;  /* 0x0000e200ff127b82 */ /* 0x000e220000000a00 */
[----:B------:R-:W-:Y:S02]  /*0310*/  R2UR UR4, R16 ;  /* 0x00000000100472ca */ /* 0x000fe400000e0000 */
[----:B------:R-:W-:Y:S01]  /*0320*/  R2UR UR5, R17 ;  /* 0x00000000110572ca */ /* 0x000fe200000e0000 */
[----:B0-----:R-:W-:-:S12]  /*0330*/  IMAD.WIDE R18, R24, 0x4, R18 ;  /* 0x0000000418127825 */ /* 0x001fd800078e0212 */
[----:B------:R-:W2:Y:S01]  /*0340*/  LDG.E R0, desc[UR4][R18.64] ;  /* 0x0000000412007981 */ /* 0x000ea2000c1e1900 */
[----:B------:R0:W1:Y:S01]  /*0350*/  LDC.64 R8, c[0x4][R26] ;  /* 0x010000001a087b82 */ /* 0x0000620000000a00 */
[----:B------:R-:W3:Y:S01]  /*0360*/  LDCU.64 UR4, c[0x4][0x20] ;  /* 0x01000400ff0477ac */ /* 0x000ee20008000a00 */
[----:B------:R-:W-:Y:S02]  /*0370*/  IMAD.MOV.U32 R6, RZ, RZ, R25 ;  /* 0x000000ffff067224 */ /* 0x000fe400078e0019 */
[----:B------:R-:W-:Y:S02]  /*0380*/  IMAD.MOV.U32 R7, RZ, RZ, R2 ;  /* 0x000000ffff077224 */ /* 0x000fe400078e0002 */
[----:B---3--:R-:W-:Y:S01]  /*0390*/  IMAD.U32 R4, RZ, RZ, UR4 ;  /* 0x00000004ff047e24 */ /* 0x008fe2000f8e00ff */
[----:B------:R-:W-:Y:S01]  /*03a0*/  MOV R5, UR5 ;  /* 0x0000000500057c02 */ /* 0x000fe20008000f00 */
[----:B--2---:R-:W2:Y:S02]  /*03b0*/  F2F.F64.F32 R10, R0 ;  /* 0x00000000000a7310 */ /* 0x004ea40000201800 */
[----:B-12---:R0:W-:Y:S04]  /*03c0*/  STL.64 [R1], R10 ;  /* 0x0000000a01007387 */ /* 0x0061e80000100a00 */
[----:B------:R-:W-:-:S07]  /*03d0*/  LEPC R20, `(.L_x_4) ;  /* 0x000000001014794e */ /* 0x000fce0000000000 */
[----:B0-----:R-:W-:Y:S05]  /*03e0*/  CALL.ABS.NOINC R8 ;  /* 0x0000000008007343 */ /* 0x001fea0003c00000 */
.L_x_4:
[C---:B------:R-:W-:Y:S01]  /*03f0*/  R2UR UR4, R16.reuse ;  /* 0x00000000100472ca */ /* 0x040fe200000e0000 */
[----:B------:R-:W0:Y:S01]  /*0400*/  LDC.64 R8, c[0x0][0x390] ;  /* 0x0000e400ff087b82 */ /* 0x000e220000000a00 */
[C---:B------:R-:W-:Y:S02]  /*0410*/  R2UR UR5, R17.reuse ;  /* 0x00000000110572ca */ /* 0x040fe400000e0000 */
[----:B------:R-:W-:Y:S02]  /*0420*/  R2UR UR6, R16 ;  /* 0x00000000100672ca */ /* 0x000fe400000e0000 */
[----:B------:R-:W-:-:S09]  /*0430*/  R2UR UR7, R17 ;  /* 0x00000000110772ca */ /* 0x000fd200000e0000 */
[----:B------:R-:W2:Y:S01]  /*0440*/  LDG.E R0, desc[UR4][R22.64] ;  /* 0x0000000416007981 */ /* 0x000ea2000c1e1900 */
[----:B------:R-:W1:Y:S01]  /*0450*/  LDC.64 R26, c[0x4][R26] ;  /* 0x010000001a1a7b82 */ /* 0x000e620000000a00 */
[----:B------:R-:W3:Y:S02]  /*0460*/  LDCU.64 UR4, c[0x4][0x28] ;  /* 0x01000500ff0477ac */ /* 0x000ee40008000a00 */
[----:B------:R-:W2:Y:S01]  /*0470*/  LDG.E R19, desc[UR6][R18.64] ;  /* 0x0000000612137981 */ /* 0x000ea2000c1e1900 */
[----:B------:R-:W-:Y:S01]  /*0480*/  IMAD.MOV.U32 R6, RZ, RZ, R25 ;  /* 0x000000ffff067224 */ /* 0x000fe200078e0019 */
[----:B------:R-:W-:Y:S01]  /*0490*/  MOV R7, R2 ;  /* 0x0000000200077202 */ /* 0x000fe20000000f00 */
[----:B0-----:R-:W-:Y:S01]  /*04a0*/  IMAD.WIDE R8, R24, 0x4, R8 ;  /* 0x0000000418087825 */ /* 0x001fe200078e0208 */
[----:B---3--:R-:W-:-:S03]  /*04b0*/  MOV R4, UR4 ;  /* 0x0000000400047c02 */ /* 0x008fc60008000f00 */
[----:B------:R-:W-:Y:S02]  /*04c0*/  IMAD.U32 R5, RZ, RZ, UR5 ;  /* 0x00000005ff057e24 */ /* 0x000fe4000f8e00ff */
[----:B--2---:R-:W-:-:S04]  /*04d0*/  FADD R0, R0, R19 ;  /* 0x0000001300007221 */ /* 0x004fc80000000000 */
[----:B------:R-:W0:Y:S01]  /*04e0*/  F2F.F64.F32 R10, R0 ;  /* 0x00000000000a7310 */ /* 0x000e220000201800 */
[----:B------:R2:W-:Y:S04]  /*04f0*/  STG.E desc[UR6][R8.64], R0 ;  /* 0x0000000008007986 */ /* 0x0005e8000c101906 */
[----:B01----:R2:W-:Y:S02]  /*0500*/  STL.64 [R1], R10 ;  /* 0x0000000a01007387 */ /* 0x0035e40000100a00 */
[----:B------:R-:W-:-:S07]  /*0510*/  LEPC R20, `(.L_x_5) ;  /* 0x000000001014794e */ /* 0x000fce0000000000 */
[----:B--2---:R-:W-:Y:S05]  /*0520*/  CALL.ABS.NOINC R26 ;  /* 0x000000001a007343 */ /* 0x004fea0003c00000 */
.L_x_5:
[----:B------:R-:W-:Y:S05]  /*0530*/  EXIT ;  /* 0x000000000000794d */ /* 0x000fea0003800000 */
.L_x_1:
[----:B------:R-:W-:Y:S01]  /*0540*/  MOV R0, 0x0 ;  /* 0x0000000000007802 */ /* 0x000fe20000000f00 */
[----:B------:R0:W-:Y:S01]  /*0550*/  STL [R1], R24 ;  /* 0x0000001801007387 */ /* 0x0001e20000100800 */
[----:B------:R-:W1:Y:S01]  /*0560*/  LDCU.64 UR4, c[0x4][0x30] ;  /* 0x01000600ff0477ac */ /* 0x000e620008000a00 */
[----:B------:R-:W-:Y:S01]  /*0570*/  MOV R6, R25 ;  /* 0x0000001900067202 */ /* 0x000fe20000000f00 */
[----:B------:R0:W2:Y:S01]  /*0580*/  LDC.64 R8, c[0x4][R0] ;  /* 0x0100000000087b82 */ /* 0x0000a20000000a00 */
[----:B------:R-:W-:Y:S02]  /*0590*/  IMAD.MOV.U32 R7, RZ, RZ, R2 ;  /* 0x000000ffff077224 */ /* 0x000fe400078e0002 */
[----:B-1----:R-:W-:Y:S02]  /*05a0*/  IMAD.U32 R4, RZ, RZ, UR4 ;  /* 0x00000004ff047e24 */ /* 0x002fe4000f8e00ff */
[----:B0-----:R-:W-:-:S07]  /*05b0*/  IMAD.U32 R5, RZ, RZ, UR5 ;  /* 0x00000005ff057e24 */ /* 0x001fce000f8e00ff */
[----:B------:R-:W-:-:S07]  /*05c0*/  LEPC R20, `(.L_x_6) ;  /* 0x000000001014794e */ /* 0x000fce0000000000 */
[----:B--2---:R-:W-:Y:S05]  /*05d0*/  CALL.ABS.NOINC R8 ;  /* 0x0000000008007343 */ /* 0x004fea0003c00000 */
.L_x_6:
[----:B------:R-:W-:Y:S05]  /*05e0*/  EXIT ;  /* 0x000000000000794d */ /* 0x000fea0003800000 */
.L_x_7:
[----:B------:R-:W-:-:S00]  /*05f0*/  BRA `(.L_x_7) ;  /* 0xfffffffc00fc7947 */ /* 0x000fc0000383ffff */
[----:B------:R-:W-:-:S00]  /*0600*/  NOP ;  /* 0x0000000000007918 */ /* 0x000fc00000000000 */
[----:B------:R-:W-:-:S00]  /*0610*/  NOP ;  /* 0x0000000000007918 */ /* 0x000fc00000000000 */
[----:B------:R-:W-:-:S00]  /*0620*/  NOP ;  /* 0x0000000000007918 */ /* 0x000fc00000000000 */
[----:B------:R-:W-:-:S00]  /*0630*/  NOP ;  /* 0x0000000000007918 */ /* 0x000fc00000000000 */
[----:B------:R-:W-:-:S00]  /*0640*/  NOP ;  /* 0x0000000000007918 */ /* 0x000fc00000000000 */
[----:B------:R-:W-:-:S00]  /*0650*/  NOP ;  /* 0x0000000000007918 */ /* 0x000fc00000000000 */
[----:B------:R-:W-:-:S00]  /*0660*/  NOP ;  /* 0x0000000000007918 */ /* 0x000fc00000000000 */
[----:B------:R-:W-:-:S00]  /*0670*/  NOP ;  /* 0x0000000000007918 */ /* 0x000fc00000000000 */
.L_x_8:


//--------------------- .nv.global.init           --------------------------
	.section	.nv.global.init,"aw",@progbits
.nv.global.init:
	.type		$str$4,@object
	.size		$str$4,($str$2 - $str$4)
$str$4:
        /*0000*/ 	.byte	0x43, 0x5b, 0x69, 0x5d, 0x20, 0x3d, 0x20, 0x25, 0x66, 0x0a, 0x00
	.type		$str$2,@object
	.size		$str$2,($str$3 - $str$2)
$str$2:
        /*000b*/ 	.byte	0x41, 0x5b, 0x69, 0x5d, 0x20, 0x3d, 0x20, 0x25, 0x66, 0x0a, 0x00
	.type		$str$3,@object
	.size		$str$3,($str$1 - $str$3)
$str$3:
        /*0016*/ 	.byte	0x42, 0x5b, 0x69, 0x5d, 0x20, 0x3d, 0x20, 0x25, 0x66, 0x0a, 0x00
	.type		$str$1,@object
	.size		$str$1,($str$5 - $str$1)
$str$1:
        /*0021*/ 	.byte	0x57, 0x72, 0x69, 0x74, 0x69, 0x6e, 0x67, 0x20, 0x74, 0x6f, 0x20, 0x69, 0x3d, 0x25, 0x64, 0x2e
        /*0031*/ 	.byte	0x0a, 0x00
	.type		$str$5,@object
	.size		$str$5,($str - $str$5)
$str$5:
        /*0033*/ 	.byte	0x53, 0x6b, 0x69, 0x70, 0x70, 0x69, 0x6e, 0x67, 0x20, 0x69, 0x6e, 0x64, 0x65, 0x78, 0x20, 0x25
        /*0043*/ 	.byte	0x64, 0x0a, 0x00
	.type		$str,@object
	.size		$str,(.L_0 - $str)
$str:
        /*0046*/ 	.byte	0x48, 0x65, 0x6c, 0x6c, 0x6f, 0x20, 0x66, 0x72, 0x6f, 0x6d, 0x20, 0x62, 0x6c, 0x6f, 0x63, 0x6b
        /*0056*/ 	.byte	0x20, 0x25, 0x64, 0x2c, 0x20, 0x74, 0x68, 0x72, 0x65, 0x61, 0x64, 0x20, 0x25, 0x64, 0x0a, 0x00
.L_0:


//--------------------- .nv.shared.reserved.0     --------------------------
	.section	.nv.shared.reserved.0,"aw",@nobits
	.weak		__nv_reservedSMEM_offset_0_alias
	.size		__nv_reservedSMEM_offset_0_alias, 0, 64
	.other		__nv_reservedSMEM_offset_0_alias,@"STO_CUDA_RESERVED_SHARED STV_DEFAULT"
__nv_reservedSMEM_offset_0_alias:
	.zero		0
	.zero		64


//--------------------- .nv.constant0._ZN32_GLOBAL__N__d8c936c7_4_k_cu_vadd5_vaddEPKfS1_Pfi --------------------------
	.section	.nv.constant0._ZN32_GLOBAL__N__d8c936c7_4_k_cu_vadd5_vaddEPKfS1_Pfi,"a",@progbits
	.sectionflags	@""
	.align	4
.nv.constant0._ZN32_GLOBAL__N__d8c936c7_4_k_cu_vadd5_vaddEPKfS1_Pfi:
	.zero		924


//--------------------- SYMBOLS --------------------------

	.type		.nv.reservedSmem.offset0,@object
	.size		.nv.reservedSmem.offset0,0x4
	.type		vprintf,@function
